	.headerflags	@"EF_CUDA_TEXMODE_UNIFIED EF_CUDA_64BIT_ADDRESS EF_CUDA_ACCELERATORS EF_CUDA_SM90 EF_CUDA_VIRTUAL_SM(EF_CUDA_SM90)"
	.elftype	@"ET_EXEC"


//--------------------- .nv.info                  --------------------------
	.section	.nv.info,"",@"SHT_CUDA_INFO"
	.align	4


	//----- nvinfo : EIATTR_REGCOUNT
	.align		4
        /*0000*/ 	.byte	0x04, 0x2f
        /*0002*/ 	.short	(.L_3 - .L_2)
	.align		4
.L_2:
        /*0004*/ 	.word	index@(triton_poi_fused_cat_59)
        /*0008*/ 	.word	0x00000030


	//----- nvinfo : EIATTR_MIN_STACK_SIZE
	.align		4
.L_3:
        /*000c*/ 	.byte	0x04, 0x12
        /*000e*/ 	.short	(.L_5 - .L_4)
	.align		4
.L_4:
        /*0010*/ 	.word	index@(triton_poi_fused_cat_59)
        /*0014*/ 	.word	0x00000000


	//----- nvinfo : EIATTR_FRAME_SIZE
	.align		4
.L_5:
        /*0018*/ 	.byte	0x04, 0x11
        /*001a*/ 	.short	(.L_7 - .L_6)
	.align		4
.L_6:
        /*001c*/ 	.word	index@(triton_poi_fused_cat_59)
        /*0020*/ 	.word	0x00000000


	//----- nvinfo : EIATTR_MIN_STACK_SIZE
	.align		4
.L_7:
        /*0024*/ 	.byte	0x04, 0x12
        /*0026*/ 	.short	(.L_9 - .L_8)
	.align		4
.L_8:
        /*0028*/ 	.word	index@(triton_poi_fused_cat_59)
        /*002c*/ 	.word	0x00000000
.L_9:


//--------------------- .nv.info.triton_poi_fused_cat_59 --------------------------
	.section	.nv.info.triton_poi_fused_cat_59,"",@"SHT_CUDA_INFO"
	.sectionflags	@""
	.align	4


	//----- nvinfo : EIATTR_CUDA_API_VERSION
	.align		4
        /*0000*/ 	.byte	0x04, 0x37
        /*0002*/ 	.short	(.L_11 - .L_10)
.L_10:
        /*0004*/ 	.word	0x0000007c


	//----- nvinfo : EIATTR_KPARAM_INFO
	.align		4
.L_11:
        /*0008*/ 	.byte	0x04, 0x17
        /*000a*/ 	.short	(.L_13 - .L_12)
.L_12:
        /*000c*/ 	.word	0x00000000
        /*0010*/ 	.short	0x0015
        /*0012*/ 	.short	0x00a8
        /*0014*/ 	.byte	0x00, 0xf0, 0x11, 0x00


	//----- nvinfo : EIATTR_KPARAM_INFO
	.align		4
.L_13:
        /*0018*/ 	.byte	0x04, 0x17
        /*001a*/ 	.short	(.L_15 - .L_14)
.L_14:
        /*001c*/ 	.word	0x00000000
        /*0020*/ 	.short	0x0014
        /*0022*/ 	.short	0x00a0
        /*0024*/ 	.byte	0x00, 0xf4, 0x21, 0x00


	//----- nvinfo : EIATTR_KPARAM_INFO
	.align		4
.L_15:
        /*0028*/ 	.byte	0x04, 0x17
        /*002a*/ 	.short	(.L_17 - .L_16)
.L_16:
        /*002c*/ 	.word	0x00000000
        /*0030*/ 	.short	0x0013
        /*0032*/ 	.short	0x0098
        /*0034*/ 	.byte	0x00, 0xf4, 0x21, 0x00


	//----- nvinfo : EIATTR_KPARAM_INFO
	.align		4
.L_17:
        /*0038*/ 	.byte	0x04, 0x17
        /*003a*/ 	.short	(.L_19 - .L_18)
.L_18:
        /*003c*/ 	.word	0x00000000
        /*0040*/ 	.short	0x0012
        /*0042*/ 	.short	0x0090
        /*0044*/ 	.byte	0x00, 0xf4, 0x21, 0x00


	//----- nvinfo : EIATTR_KPARAM_INFO
	.align		4
.L_19:
        /*0048*/ 	.byte	0x04, 0x17
        /*004a*/ 	.short	(.L_21 - .L_20)
.L_20:
        /*004c*/ 	.word	0x00000000
        /*0050*/ 	.short	0x0011
        /*0052*/ 	.short	0x0088
        /*0054*/ 	.byte	0x00, 0xf4, 0x21, 0x00


	//----- nvinfo : EIATTR_KPARAM_INFO
	.align		4
.L_21:
        /*0058*/ 	.byte	0x04, 0x17
        /*005a*/ 	.short	(.L_23 - .L_22)
.L_22:
        /*005c*/ 	.word	0x00000000
        /*0060*/ 	.short	0x0010
        /*0062*/ 	.short	0x0080
        /*0064*/ 	.byte	0x00, 0xf4, 0x21, 0x00


	//----- nvinfo : EIATTR_KPARAM_INFO
	.align		4
.L_23:
        /*0068*/ 	.byte	0x04, 0x17
        /*006a*/ 	.short	(.L_25 - .L_24)
.L_24:
        /*006c*/ 	.word	0x00000000
        /*0070*/ 	.short	0x000f
        /*0072*/ 	.short	0x0078
        /*0074*/ 	.byte	0x00, 0xf4, 0x21, 0x00


	//----- nvinfo : EIATTR_KPARAM_INFO
	.align		4
.L_25:
        /*0078*/ 	.byte	0x04, 0x17
        /*007a*/ 	.short	(.L_27 - .L_26)
.L_26:
        /*007c*/ 	.word	0x00000000
        /*0080*/ 	.short	0x000e
        /*0082*/ 	.short	0x0070
        /*0084*/ 	.byte	0x00, 0xf4, 0x21, 0x00


	//----- nvinfo : EIATTR_KPARAM_INFO
	.align		4
.L_27:
        /*0088*/ 	.byte	0x04, 0x17
        /*008a*/ 	.short	(.L_29 - .L_28)
.L_28:
        /*008c*/ 	.word	0x00000000
        /*0090*/ 	.short	0x000d
        /*0092*/ 	.short	0x0068
        /*0094*/ 	.byte	0x00, 0xf4, 0x21, 0x00


	//----- nvinfo : EIATTR_KPARAM_INFO
	.align		4
.L_29:
        /*0098*/ 	.byte	0x04, 0x17
        /*009a*/ 	.short	(.L_31 - .L_30)
.L_30:
        /*009c*/ 	.word	0x00000000
        /*00a0*/ 	.short	0x000c
        /*00a2*/ 	.short	0x0060
        /*00a4*/ 	.byte	0x00, 0xf4, 0x21, 0x00


	//----- nvinfo : EIATTR_KPARAM_INFO
	.align		4
.L_31:
        /*00a8*/ 	.byte	0x04, 0x17
        /*00aa*/ 	.short	(.L_33 - .L_32)
.L_32:
        /*00ac*/ 	.word	0x00000000
        /*00b0*/ 	.short	0x000b
        /*00b2*/ 	.short	0x0058
        /*00b4*/ 	.byte	0x00, 0xf4, 0x21, 0x00


	//----- nvinfo : EIATTR_KPARAM_INFO
	.align		4
.L_33:
        /*00b8*/ 	.byte	0x04, 0x17
        /*00ba*/ 	.short	(.L_35 - .L_34)
.L_34:
        /*00bc*/ 	.word	0x00000000
        /*00c0*/ 	.short	0x000a
        /*00c2*/ 	.short	0x0050
        /*00c4*/ 	.byte	0x00, 0xf4, 0x21, 0x00


	//----- nvinfo : EIATTR_KPARAM_INFO
	.align		4
.L_35:
        /*00c8*/ 	.byte	0x04, 0x17
        /*00ca*/ 	.short	(.L_37 - .L_36)
.L_36:
        /*00cc*/ 	.word	0x00000000
        /*00d0*/ 	.short	0x0009
        /*00d2*/ 	.short	0x0048
        /*00d4*/ 	.byte	0x00, 0xf4, 0x21, 0x00


	//----- nvinfo : EIATTR_KPARAM_INFO
	.align		4
.L_37:
        /*00d8*/ 	.byte	0x04, 0x17
        /*00da*/ 	.short	(.L_39 - .L_38)
.L_38:
        /*00dc*/ 	.word	0x00000000
        /*00e0*/ 	.short	0x0008
        /*00e2*/ 	.short	0x0040
        /*00e4*/ 	.byte	0x00, 0xf4, 0x21, 0x00


	//----- nvinfo : EIATTR_KPARAM_INFO
	.align		4
.L_39:
        /*00e8*/ 	.byte	0x04, 0x17
        /*00ea*/ 	.short	(.L_41 - .L_40)
.L_40:
        /*00ec*/ 	.word	0x00000000
        /*00f0*/ 	.short	0x0007
        /*00f2*/ 	.short	0x0038
        /*00f4*/ 	.byte	0x00, 0xf4, 0x21, 0x00


	//----- nvinfo : EIATTR_KPARAM_INFO
	.align		4
.L_41:
        /*00f8*/ 	.byte	0x04, 0x17
        /*00fa*/ 	.short	(.L_43 - .L_42)
.L_42:
        /*00fc*/ 	.word	0x00000000
        /*0100*/ 	.short	0x0006
        /*0102*/ 	.short	0x0030
        /*0104*/ 	.byte	0x00, 0xf4, 0x21, 0x00


	//----- nvinfo : EIATTR_KPARAM_INFO
	.align		4
.L_43:
        /*0108*/ 	.byte	0x04, 0x17
        /*010a*/ 	.short	(.L_45 - .L_44)
.L_44:
        /*010c*/ 	.word	0x00000000
        /*0110*/ 	.short	0x0005
        /*0112*/ 	.short	0x0028
        /*0114*/ 	.byte	0x00, 0xf4, 0x21, 0x00


	//----- nvinfo : EIATTR_KPARAM_INFO
	.align		4
.L_45:
        /*0118*/ 	.byte	0x04, 0x17
        /*011a*/ 	.short	(.L_47 - .L_46)
.L_46:
        /*011c*/ 	.word	0x00000000
        /*0120*/ 	.short	0x0004
        /*0122*/ 	.short	0x0020
        /*0124*/ 	.byte	0x00, 0xf4, 0x21, 0x00


	//----- nvinfo : EIATTR_KPARAM_INFO
	.align		4
.L_47:
        /*0128*/ 	.byte	0x04, 0x17
        /*012a*/ 	.short	(.L_49 - .L_48)
.L_48:
        /*012c*/ 	.word	0x00000000
        /*0130*/ 	.short	0x0003
        /*0132*/ 	.short	0x0018
        /*0134*/ 	.byte	0x00, 0xf4, 0x21, 0x00


	//----- nvinfo : EIATTR_KPARAM_INFO
	.align		4
.L_49:
        /*0138*/ 	.byte	0x04, 0x17
        /*013a*/ 	.short	(.L_51 - .L_50)
.L_50:
        /*013c*/ 	.word	0x00000000
        /*0140*/ 	.short	0x0002
        /*0142*/ 	.short	0x0010
        /*0144*/ 	.byte	0x00, 0xf4, 0x21, 0x00


	//----- nvinfo : EIATTR_KPARAM_INFO
	.align		4
.L_51:
        /*0148*/ 	.byte	0x04, 0x17
        /*014a*/ 	.short	(.L_53 - .L_52)
.L_52:
        /*014c*/ 	.word	0x00000000
        /*0150*/ 	.short	0x0001
        /*0152*/ 	.short	0x0008
        /*0154*/ 	.byte	0x00, 0xf4, 0x21, 0x00


	//----- nvinfo : EIATTR_KPARAM_INFO
	.align		4
.L_53:
        /*0158*/ 	.byte	0x04, 0x17
        /*015a*/ 	.short	(.L_55 - .L_54)
.L_54:
        /*015c*/ 	.word	0x00000000
        /*0160*/ 	.short	0x0000
        /*0162*/ 	.short	0x0000
        /*0164*/ 	.byte	0x00, 0xf4, 0x21, 0x00


	//----- nvinfo : EIATTR_SPARSE_MMA_MASK
	.align		4
.L_55:
        /*0168*/ 	.byte	0x03, 0x50
        /*016a*/ 	.short	0x0000


	//----- nvinfo : EIATTR_MAXREG_COUNT
	.align		4
        /*016c*/ 	.byte	0x03, 0x1b
        /*016e*/ 	.short	0x00ff


	//----- nvinfo : EIATTR_EXIT_INSTR_OFFSETS
	.align		4
        /*0170*/ 	.byte	0x04, 0x1c
        /*0172*/ 	.short	(.L_57 - .L_56)


	//   ....[0]....
.L_56:
        /*0174*/ 	.word	0x00001150


	//----- nvinfo : EIATTR_REQNTID
	.align		4
.L_57:
        /*0178*/ 	.byte	0x04, 0x10
        /*017a*/ 	.short	(.L_59 - .L_58)
.L_58:
        /*017c*/ 	.word	0x00000100
        /*0180*/ 	.word	0x00000001
        /*0184*/ 	.word	0x00000001


	//----- nvinfo : EIATTR_CBANK_PARAM_SIZE
	.align		4
.L_59:
        /*0188*/ 	.byte	0x03, 0x19
        /*018a*/ 	.short	0x00ac


	//----- nvinfo : EIATTR_PARAM_CBANK
	.align		4
        /*018c*/ 	.byte	0x04, 0x0a
        /*018e*/ 	.short	(.L_61 - .L_60)
	.align		4
.L_60:
        /*0190*/ 	.word	index@(.nv.constant0.triton_poi_fused_cat_59)
        /*0194*/ 	.short	0x0210
        /*0196*/ 	.short	0x00ac


	//----- nvinfo : EIATTR_SW_WAR
	.align		4
.L_61:
        /*0198*/ 	.byte	0x04, 0x36
        /*019a*/ 	.short	(.L_63 - .L_62)
.L_62:
        /*019c*/ 	.word	0x00000008
.L_63:


//--------------------- .nv.callgraph             --------------------------
	.section	.nv.callgraph,"",@"SHT_CUDA_CALLGRAPH"
	.align	4
	.sectionentsize	8
	.align		4
        /*0000*/ 	.word	0x00000000
	.align		4
        /*0004*/ 	.word	0xffffffff
	.align		4
        /*0008*/ 	.word	0x00000000
	.align		4
        /*000c*/ 	.word	0xfffffffe
	.align		4
        /*0010*/ 	.word	0x00000000
	.align		4
        /*0014*/ 	.word	0xfffffffd
	.align		4
        /*0018*/ 	.word	0x00000000
	.align		4
        /*001c*/ 	.word	0xfffffffc


//--------------------- .nv.constant4             --------------------------
	.section	.nv.constant4,"a",@progbits
	.align	8
	.align		8
.nv.constant4:
        /*0000*/ 	.dword	_$_str
	.align		8
        /*0008*/ 	.dword	_$_str_$_2


//--------------------- .text.triton_poi_fused_cat_59 --------------------------
	.section	.text.triton_poi_fused_cat_59,"ax",@progbits
	.align	128
        .global         triton_poi_fused_cat_59
        .type           triton_poi_fused_cat_59,@function
        .size           triton_poi_fused_cat_59,(.L_x_1 - triton_poi_fused_cat_59)
        .other          triton_poi_fused_cat_59,@"STO_CUDA_ENTRY STV_DEFAULT"
triton_poi_fused_cat_59:
.text.triton_poi_fused_cat_59:
[----:B------:R-:W-:Y:S01]  /*0000*/  LDC R1, c[0x0][0x28] ;  /* 0x00000a00ff017b82 */ /* 0x000fe20000000800 */
[----:B------:R-:W1:Y:S01]  /*0010*/  S2R R0, SR_TID.X ;  /* 0x0000000000007919 */ /* 0x000e620000002100 */
[----:B------:R-:W-:Y:S01]  /*0020*/  CS2R R14, SRZ ;  /* 0x00000000000e7805 */ /* 0x000fe2000001ff00 */
[----:B------:R-:W-:-:S05]  /*0030*/  ULDC.64 UR4, c[0x0][0x208] ;  /* 0x0000820000047ab9 */ /* 0x000fca0000000a00 */
[----:B------:R-:W2:Y:S01]  /*0040*/  LDC.64 R6, c[0x0][0x248] ;  /* 0x00009200ff067b82 */ /* 0x000ea20000000a00 */
[----:B------:R-:W3:Y:S01]  /*0050*/  S2R R3, SR_CTAID.X ;  /* 0x0000000000037919 */ /* 0x000ee20000002500 */
[----:B------:R-:W-:Y:S01]  /*0060*/  CS2R R34, SRZ ;  /* 0x0000000000227805 */ /* 0x000fe2000001ff00 */
[----:B------:R-:W-:Y:S01]  /*0070*/  ULDC.64 UR6, c[0x0][0x260] ;  /* 0x0000980000067ab9 */ /* 0x000fe20000000a00 */
[----:B------:R-:W-:-:S04]  /*0080*/  ULDC.64 UR8, c[0x0][0x288] ;  /* 0x0000a20000087ab9 */ /* 0x000fc80000000a00 */
[----:B------:R-:W4:Y:S08]  /*0090*/  LDC.64 R8, c[0x0][0x270] ;  /* 0x00009c00ff087b82 */ /* 0x000f300000000a00 */
[----:B------:R-:W5:Y:S08]  /*00a0*/  LDC.64 R10, c[0x0][0x298] ;  /* 0x0000a600ff0a7b82 */ /* 0x000f700000000a00 */
[----:B------:R-:W2:Y:S01]  /*00b0*/  LDC.64 R40, c[0x0][0x218] ;  /* 0x00008600ff287b82 */ /* 0x000ea20000000a00 */
[----:B-1----:R-:W-:-:S07]  /*00c0*/  IMAD.SHL.U32 R0, R0, 0x2, RZ ;  /* 0x0000000200007824 */ /* 0x002fce00078e00ff */
[----:B------:R-:W1:Y:S01]  /*00d0*/  LDC.64 R36, c[0x0][0x228] ;  /* 0x00008a00ff247b82 */ /* 0x000e620000000a00 */
[----:B------:R-:W-:-:S05]  /*00e0*/  LOP3.LUT R0, R0, 0x1fe, RZ, 0xc0, !PT ;  /* 0x000001fe00007812 */ /* 0x000fca00078ec0ff */
[----:B---3--:R-:W-:Y:S01]  /*00f0*/  IMAD R0, R3, 0x200, R0 ;  /* 0x0000020003007824 */ /* 0x008fe200078e0200 */
[----:B------:R-:W-:Y:S01]  /*0100*/  CS2R R22, SRZ ;  /* 0x0000000000167805 */ /* 0x000fe2000001ff00 */
[----:B------:R-:W3:Y:S02]  /*0110*/  LDC.64 R2, c[0x0][0x220] ;  /* 0x00008800ff027b82 */ /* 0x000ee40000000a00 */
[----:B------:R-:W-:-:S05]  /*0120*/  IMAD.HI R4, R0, 0x4ec4ec4f, RZ ;  /* 0x4ec4ec4f00047827 */ /* 0x000fca00078e02ff */
[----:B------:R-:W-:Y:S01]  /*0130*/  SHF.R.U32.HI R5, RZ, 0x1f, R4 ;  /* 0x0000001fff057819 */ /* 0x000fe20000011604 */
[----:B------:R-:W1:Y:S03]  /*0140*/  LDC.64 R24, c[0x0][0x230] ;  /* 0x00008c00ff187b82 */ /* 0x000e660000000a00 */
[----:B------:R-:W-:-:S05]  /*0150*/  LEA.HI.SX32 R13, R4, R5, 0x18 ;  /* 0x00000005040d7211 */ /* 0x000fca00078fc2ff */
[----:B------:R-:W-:-:S05]  /*0160*/  IMAD R39, R13, -0x340, R0 ;  /* 0xfffffcc00d277824 */ /* 0x000fca00078e0200 */
[C---:B------:R-:W-:Y:S01]  /*0170*/  ISETP.GE.AND P0, PT, R39.reuse, 0x80, PT ;  /* 0x000000802700780c */ /* 0x040fe20003f06270 */
[----:B---3--:R-:W-:-:S12]  /*0180*/  IMAD.WIDE R2, R39, 0x4, R2 ;  /* 0x0000000427027825 */ /* 0x008fd800078e0202 */
[----:B------:R3:W5:Y:S01]  /*0190*/  @!P0 LDG.E.EL.64 R14, desc[UR4][R2.64] ;  /* 0x00000004020e8981 */ /* 0x000762000c2e1b00 */
[C---:B------:R-:W-:Y:S02]  /*01a0*/  VIADD R4, R39.reuse, 0xffffff80 ;  /* 0xffffff8027047836 */ /* 0x040fe40000000000 */
[----:B--2---:R-:W-:-:S03]  /*01b0*/  IMAD.WIDE R6, R39, 0x4, R6 ;  /* 0x0000000427067825 */ /* 0x004fc600078e0206 */
[----:B------:R-:W-:Y:S01]  /*01c0*/  ISETP.GE.U32.AND P1, PT, R4, 0x140, PT ;  /* 0x000001400400780c */ /* 0x000fe20003f26070 */
[----:B------:R-:W-:-:S12]  /*01d0*/  VIADD R4, R39, 0xfffffe40 ;  /* 0xfffffe4027047836 */ /* 0x000fd80000000000 */
[----:B------:R2:W5:Y:S01]  /*01e0*/  @!P1 LDG.E.EL.64 R34, desc[UR4][R6.64+-0x200] ;  /* 0xfffe000406229981 */ /* 0x000562000c2e1b00 */
[----:B------:R-:W-:Y:S02]  /*01f0*/  ISETP.GE.U32.AND P3, PT, R4, 0x80, PT ;  /* 0x000000800400780c */ /* 0x000fe40003f66070 */
[----:B------:R-:W-:Y:S01]  /*0200*/  CS2R R4, SRZ ;  /* 0x0000000000047805 */ /* 0x000fe2000001ff00 */
[C---:B----4-:R-:W-:Y:S01]  /*0210*/  IMAD.WIDE R8, R39.reuse, 0x4, R8 ;  /* 0x0000000427087825 */ /* 0x050fe200078e0208 */
[C---:B------:R-:W-:Y:S02]  /*0220*/  ISETP.GT.AND P2, PT, R39.reuse, 0x23f, PT ;  /* 0x0000023f2700780c */ /* 0x040fe40003f44270 */
[----:B---3--:R-:W-:Y:S01]  /*0230*/  CS2R R2, SRZ ;  /* 0x0000000000027805 */ /* 0x008fe2000001ff00 */
[----:B-----5:R-:W-:Y:S01]  /*0240*/  IMAD.WIDE R10, R39, 0x4, R10 ;  /* 0x00000004270a7825 */ /* 0x020fe200078e020a */
[----:B--2---:R-:W2:Y:S05]  /*0250*/  LDC.64 R6, c[0x0][0x210] ;  /* 0x00008400ff067b82 */ /* 0x004eaa0000000a00 */
[----:B------:R3:W4:Y:S04]  /*0260*/  @!P3 LDG.E.EL.64 R4, desc[UR4][R8.64+-0x700] ;  /* 0xfff900040804b981 */ /* 0x000728000c2e1b00 */
[----:B------:R5:W4:Y:S01]  /*0270*/  @P2 LDG.E.EL.64 R2, desc[UR4][R10.64+-0x900] ;  /* 0xfff700040a022981 */ /* 0x000b22000c2e1b00 */
[----:B------:R-:W-:-:S02]  /*0280*/  IMAD.SHL.U32 R12, R13, 0x80, RZ ;  /* 0x000000800d0c7824 */ /* 0x000fc400078e00ff */
[C---:B------:R-:W-:Y:S02]  /*0290*/  IMAD R16, R13.reuse, 0x140, RZ ;  /* 0x000001400d107824 */ /* 0x040fe400078e02ff */
[----:B------:R-:W-:Y:S01]  /*02a0*/  IMAD.SHL.U32 R18, R13, 0x100, RZ ;  /* 0x000001000d127824 */ /* 0x000fe200078e00ff */
[----:B---3--:R-:W-:Y:S01]  /*02b0*/  SHF.R.S32.HI R9, RZ, 0x1f, R39 ;  /* 0x0000001fff097819 */ /* 0x008fe20000011427 */
[----:B------:R-:W-:Y:S01]  /*02c0*/  IMAD.IADD R45, R39, 0x1, R12 ;  /* 0x00000001272d7824 */ /* 0x000fe200078e020c */
[----:B------:R-:W-:Y:S02]  /*02d0*/  IADD3 R17, P6, R39, R12, RZ ;  /* 0x0000000c27117210 */ /* 0x000fe40007fde0ff */
[----:B------:R-:W-:Y:S02]  /*02e0*/  IADD3 R19, P5, R39, R16, RZ ;  /* 0x0000001027137210 */ /* 0x000fe40007fbe0ff */
[----:B------:R-:W-:Y:S02]  /*02f0*/  IADD3 R13, P4, R39, R18, RZ ;  /* 0x00000012270d7210 */ /* 0x000fe40007f9e0ff */
[----:B------:R-:W-:-:S02]  /*0300*/  LEA.HI.X.SX32 R20, R12, R9, 0x1, P6 ;  /* 0x000000090c147211 */ /* 0x000fc400030f0eff */
[----:B------:R-:W-:Y:S01]  /*0310*/  LEA R8, P6, R17, UR6, 0x2 ;  /* 0x0000000611087c11 */ /* 0x000fe2000f8c10ff */
[----:B--2---:R-:W-:Y:S01]  /*0320*/  IMAD.WIDE R44, R45, 0x4, R6 ;  /* 0x000000042d2c7825 */ /* 0x004fe200078e0206 */
[-C--:B------:R-:W-:Y:S01]  /*0330*/  LEA.HI.X.SX32 R16, R16, R9.reuse, 0x1, P5 ;  /* 0x0000000910107211 */ /* 0x080fe200028f0eff */
[----:B------:R-:W2:Y:S01]  /*0340*/  LDC.64 R6, c[0x0][0x240] ;  /* 0x00009000ff067b82 */ /* 0x000ea20000000a00 */
[----:B------:R-:W-:Y:S02]  /*0350*/  LEA.HI.X.SX32 R18, R18, R9, 0x1, P4 ;  /* 0x0000000912127211 */ /* 0x000fe400020f0eff */
[----:B------:R-:W-:Y:S01]  /*0360*/  LEA.HI.X R9, R17, UR7, R20, 0x2, P6 ;  /* 0x0000000711097c11 */ /* 0x000fe2000b0f1414 */
[----:B------:R-:W-:Y:S01]  /*0370*/  ULDC.64 UR6, c[0x0][0x238] ;  /* 0x00008e0000067ab9 */ /* 0x000fe20000000a00 */
[----:B------:R-:W-:Y:S02]  /*0380*/  LEA R42, P5, R13, UR8, 0x2 ;  /* 0x000000080d2a7c11 */ /* 0x000fe4000f8a10ff */
[----:B------:R-:W-:Y:S01]  /*0390*/  LEA R30, P4, R19, UR6, 0x2 ;  /* 0x00000006131e7c11 */ /* 0x000fe2000f8810ff */
[----:B------:R-:W3:Y:S01]  /*03a0*/  LDC.64 R20, c[0x0][0x250] ;  /* 0x00009400ff147b82 */ /* 0x000ee20000000a00 */
[----:B------:R-:W-:-:S02]  /*03b0*/  LEA.HI.X R43, R13, UR9, R18, 0x2, P5 ;  /* 0x000000090d2b7c11 */ /* 0x000fc4000a8f1412 */
[----:B------:R-:W-:Y:S02]  /*03c0*/  CS2R R26, SRZ ;  /* 0x00000000001a7805 */ /* 0x000fe4000001ff00 */
[----:B------:R-:W-:Y:S02]  /*03d0*/  LEA.HI.X R31, R19, UR7, R16, 0x2, P4 ;  /* 0x00000007131f7c11 */ /* 0x000fe4000a0f1410 */
[----:B------:R-:W-:Y:S01]  /*03e0*/  CS2R R16, SRZ ;  /* 0x0000000000107805 */ /* 0x000fe2000001ff00 */
[----:B------:R5:W4:Y:S01]  /*03f0*/  @!P3 LDG.E.EL.64 R22, desc[UR4][R8.64+-0x700] ;  /* 0xfff900040816b981 */ /* 0x000b22000c2e1b00 */
[C---:B-1----:R-:W-:Y:S01]  /*0400*/  IMAD.WIDE R36, R39.reuse, 0x4, R36 ;  /* 0x0000000427247825 */ /* 0x042fe200078e0224 */
[----:B0----5:R-:W-:Y:S01]  /*0410*/  CS2R R10, SRZ ;  /* 0x00000000000a7805 */ /* 0x021fe2000001ff00 */
[----:B------:R-:W0:Y:S01]  /*0420*/  LDC.64 R18, c[0x0][0x258] ;  /* 0x00009600ff127b82 */ /* 0x000e220000000a00 */
[----:B------:R-:W-:Y:S01]  /*0430*/  CS2R R32, SRZ ;  /* 0x0000000000207805 */ /* 0x000fe2000001ff00 */
[----:B------:R1:W5:Y:S04]  /*0440*/  @P2 LDG.E.EL.64 R16, desc[UR4][R42.64+-0x900] ;  /* 0xfff700042a102981 */ /* 0x000368000c2e1b00 */
[----:B------:R2:W5:Y:S01]  /*0450*/  @!P0 LDG.E.EL.64 R10, desc[UR4][R44.64] ;  /* 0x000000042c0a8981 */ /* 0x000562000c2e1b00 */
[----:B------:R-:W-:Y:S01]  /*0460*/  CS2R R8, SRZ ;  /* 0x0000000000087805 */ /* 0x000fe2000001ff00 */
[----:B------:R-:W3:Y:S02]  /*0470*/  LDC.64 R12, c[0x0][0x268] ;  /* 0x00009a00ff0c7b82 */ /* 0x000ee40000000a00 */
[----:B------:R-:W5:Y:S01]  /*0480*/  @!P1 LDG.E.EL.64 R32, desc[UR4][R30.64+-0x200] ;  /* 0xfffe00041e209981 */ /* 0x000f62000c2e1b00 */
[----:B-1----:R-:W-:-:S03]  /*0490*/  IMAD.WIDE R42, R39, 0x4, R40 ;  /* 0x00000004272a7825 */ /* 0x002fc600078e0228 */
[----:B------:R0:W5:Y:S02]  /*04a0*/  @!P0 LDG.E.EL.64 R8, desc[UR4][R36.64] ;  /* 0x0000000424088981 */ /* 0x000164000c2e1b00 */
[----:B------:R-:W1:Y:S02]  /*04b0*/  LDC.64 R40, c[0x0][0x278] ;  /* 0x00009e00ff287b82 */ /* 0x000e640000000a00 */
[----:B------:R3:W5:Y:S01]  /*04c0*/  @!P0 LDG.E.EL.64 R26, desc[UR4][R42.64] ;  /* 0x000000042a1a8981 */ /* 0x000762000c2e1b00 */
[----:B--2---:R-:W-:Y:S01]  /*04d0*/  IMAD.WIDE R44, R39, 0x4, R6 ;  /* 0x00000004272c7825 */ /* 0x004fe200078e0206 */
[----:B------:R-:W-:-:S03]  /*04e0*/  CS2R R6, SRZ ;  /* 0x0000000000067805 */ /* 0x000fc6000001ff00 */
[C---:B0-----:R-:W-:Y:S02]  /*04f0*/  IMAD.WIDE R36, R39.reuse, 0x4, R18 ;  /* 0x0000000427247825 */ /* 0x041fe400078e0212 */
[----:B------:R-:W0:Y:S02]  /*0500*/  LDC.64 R18, c[0x0][0x280] ;  /* 0x0000a000ff127b82 */ /* 0x000e240000000a00 */
[----:B---3--:R-:W-:Y:S01]  /*0510*/  IMAD.WIDE R42, R39, 0x4, R20 ;  /* 0x00000004272a7825 */ /* 0x008fe200078e0214 */
[----:B------:R-:W-:-:S04]  /*0520*/  CS2R R20, SRZ ;  /* 0x0000000000147805 */ /* 0x000fc8000001ff00 */
[----:B------:R1:W2:Y:S04]  /*0530*/  @!P1 LDG.E.EL.64 R6, desc[UR4][R42.64+-0x200] ;  /* 0xfffe00042a069981 */ /* 0x0002a8000c2e1b00 */
[----:B------:R3:W2:Y:S01]  /*0540*/  @!P1 LDG.E.EL.64 R20, desc[UR4][R36.64+-0x200] ;  /* 0xfffe000424149981 */ /* 0x0006a2000c2e1b00 */
[----:B------:R-:W-:Y:S01]  /*0550*/  CS2R R30, SRZ ;  /* 0x00000000001e7805 */ /* 0x000fe2000001ff00 */
[----:B-1----:R-:W-:Y:S01]  /*0560*/  IMAD.WIDE R42, R39, 0x4, R40 ;  /* 0x00000004272a7825 */ /* 0x002fe200078e0228 */
[----:B------:R-:W-:-:S04]  /*0570*/  CS2R R28, SRZ ;  /* 0x00000000001c7805 */ /* 0x000fc8000001ff00 */
[----:B------:R1:W2:Y:S01]  /*0580*/  @!P1 LDG.E.EL.64 R30, desc[UR4][R44.64+-0x200] ;  /* 0xfffe00042c1e9981 */ /* 0x0002a2000c2e1b00 */
[----:B---3--:R-:W3:Y:S01]  /*0590*/  LDC.64 R36, c[0x0][0x290] ;  /* 0x0000a400ff247b82 */ /* 0x008ee20000000a00 */
[----:B------:R-:W-:-:S05]  /*05a0*/  IMAD.WIDE R24, R39, 0x4, R24 ;  /* 0x0000000427187825 */ /* 0x000fca00078e0218 */
[----:B------:R1:W2:Y:S02]  /*05b0*/  @!P0 LDG.E.EL.64 R28, desc[UR4][R24.64] ;  /* 0x00000004181c8981 */ /* 0x0002a4000c2e1b00 */
[----:B-1----:R-:W-:Y:S01]  /*05c0*/  IMAD.WIDE R44, R39, 0x4, R12 ;  /* 0x00000004272c7825 */ /* 0x002fe200078e020c */
[----:B------:R-:W-:-:S06]  /*05d0*/  CS2R R12, SRZ ;  /* 0x00000000000c7805 */ /* 0x000fcc000001ff00 */
[----:B------:R0:W2:Y:S01]  /*05e0*/  @!P3 LDG.E.EL.64 R12, desc[UR4][R42.64+-0x700] ;  /* 0xfff900042a0cb981 */ /* 0x0000a2000c2e1b00 */
[----:B------:R-:W-:-:S06]  /*05f0*/  CS2R R24, SRZ ;  /* 0x0000000000187805 */ /* 0x000fcc000001ff00 */
[----:B------:R3:W2:Y:S01]  /*0600*/  @!P3 LDG.E.EL.64 R24, desc[UR4][R44.64+-0x700] ;  /* 0xfff900042c18b981 */ /* 0x0006a2000c2e1b00 */
[----:B0-----:R-:W-:-:S04]  /*0610*/  IMAD.WIDE R42, R39, 0x4, R18 ;  /* 0x00000004272a7825 */ /* 0x001fc800078e0212 */
[----:B---3--:R-:W-:-:S04]  /*0620*/  IMAD.WIDE R44, R39, 0x4, R36 ;  /* 0x00000004272c7825 */ /* 0x008fc800078e0224 */
[----:B------:R-:W-:Y:S01]  /*0630*/  IMAD.MOV.U32 R36, RZ, RZ, 0x3e800000 ;  /* 0x3e800000ff247424 */ /* 0x000fe200078e00ff */
[----:B------:R-:W-:-:S05]  /*0640*/  SEL R14, R14, RZ, !P0 ;  /* 0x000000ff0e0e7207 */ /* 0x000fca0004000000 */
[----:B------:R-:W-:Y:S01]  /*0650*/  FADD R38, R14, 9.9999997473787516356e-06 ;  /* 0x3727c5ac0e267421 */ /* 0x000fe20000000000 */
[----:B------:R-:W-:-:S05]  /*0660*/  SEL R15, R15, RZ, !P0 ;  /* 0x000000ff0f0f7207 */ /* 0x000fca0004000000 */
[----:B------:R-:W0:Y:S01]  /*0670*/  MUFU.SQRT R38, R38 ;  /* 0x0000002600267308 */ /* 0x000e220000002000 */
[----:B------:R-:W-:-:S07]  /*0680*/  FADD R40, R15, 9.9999997473787516356e-06 ;  /* 0x3727c5ac0f287421 */ /* 0x000fce0000000000 */
[----:B------:R-:W1:Y:S01]  /*0690*/  MUFU.SQRT R40, R40 ;  /* 0x0000002800287308 */ /* 0x000e620000002000 */
[----:B------:R-:W-:Y:S02]  /*06a0*/  SEL R34, R34, RZ, !P1 ;  /* 0x000000ff22227207 */ /* 0x000fe40004800000 */
[----:B0-----:R-:W-:Y:S02]  /*06b0*/  FSETP.GT.AND P5, PT, R38, 8.50705917302346158658e+37, PT ;  /* 0x7e8000002600780b */ /* 0x001fe40003fa4000 */
[----:B------:R-:W-:Y:S01]  /*06c0*/  CS2R R14, SRZ ;  /* 0x00000000000e7805 */ /* 0x000fe2000001ff00 */
[----:B------:R-:W-:Y:S01]  /*06d0*/  FADD R34, R34, 9.9999997473787516356e-06 ;  /* 0x3727c5ac22227421 */ /* 0x000fe20000000000 */
[----:B------:R-:W-:-:S04]  /*06e0*/  FSETP.GEU.AND P4, PT, R38, 1.175494350822287508e-38, PT ;  /* 0x008000002600780b */ /* 0x000fc80003f8e000 */
[----:B------:R0:W3:Y:S01]  /*06f0*/  @!P3 LDG.E.EL.64 R14, desc[UR4][R42.64+-0x700] ;  /* 0xfff900042a0eb981 */ /* 0x0000e2000c2e1b00 */
[----:B-1----:R-:W-:Y:S01]  /*0700*/  FSETP.GT.AND P6, PT, R40, 8.50705917302346158658e+37, PT ;  /* 0x7e8000002800780b */ /* 0x002fe20003fc4000 */
[----:B------:R-:W1:Y:S03]  /*0710*/  MUFU.SQRT R34, R34 ;  /* 0x0000002200227308 */ /* 0x000e660000002000 */
[----:B------:R-:W-:Y:S01]  /*0720*/  @P5 FMUL R38, R38, 0.25 ;  /* 0x3e80000026265820 */ /* 0x000fe20000400000 */
[----:B0-----:R-:W-:Y:S02]  /*0730*/  FSEL R43, R36, 1, P5 ;  /* 0x3f800000242b7808 */ /* 0x001fe40002800000 */
[----:B------:R-:W-:Y:S02]  /*0740*/  FSETP.GEU.AND P5, PT, R40, 1.175494350822287508e-38, PT ;  /* 0x008000002800780b */ /* 0x000fe40003fae000 */
[----:B------:R-:W-:-:S04]  /*0750*/  SEL R35, R35, RZ, !P1 ;  /* 0x000000ff23237207 */ /* 0x000fc80004800000 */
[----:B------:R-:W-:Y:S01]  /*0760*/  @P6 FMUL R40, R40, 0.25 ;  /* 0x3e80000028286820 */ /* 0x000fe20000400000 */
[----:B------:R-:W-:Y:S01]  /*0770*/  FADD R35, R35, 9.9999997473787516356e-06 ;  /* 0x3727c5ac23237421 */ /* 0x000fe20000000000 */
[----:B------:R-:W-:Y:S01]  /*0780*/  FSEL R37, R36, 1, P6 ;  /* 0x3f80000024257808 */ /* 0x000fe20003000000 */
[----:B------:R-:W-:Y:S01]  /*0790*/  @!P4 FMUL R38, R38, 16777216 ;  /* 0x4b8000002626c820 */ /* 0x000fe20000400000 */
[----:B------:R-:W-:-:S03]  /*07a0*/  @!P4 FMUL R43, R43, 16777216 ;  /* 0x4b8000002b2bc820 */ /* 0x000fc60000400000 */
[----:B------:R-:W-:Y:S01]  /*07b0*/  @!P5 FMUL R40, R40, 16777216 ;  /* 0x4b8000002828d820 */ /* 0x000fe20000400000 */
[----:B------:R-:W0:Y:S01]  /*07c0*/  MUFU.SQRT R35, R35 ;  /* 0x0000002300237308 */ /* 0x000e220000002000 */
[----:B-1----:R-:W-:Y:S02]  /*07d0*/  FSETP.GT.AND P4, PT, R34, 8.50705917302346158658e+37, PT ;  /* 0x7e8000002200780b */ /* 0x002fe40003f84000 */
[----:B----4-:R-:W-:Y:S01]  /*07e0*/  SEL R4, R4, RZ, !P3 ;  /* 0x000000ff04047207 */ /* 0x010fe20005800000 */
[----:B------:R-:W-:-:S04]  /*07f0*/  @!P5 FMUL R37, R37, 16777216 ;  /* 0x4b8000002525d820 */ /* 0x000fc80000400000 */
[----:B------:R-:W1:Y:S01]  /*0800*/  MUFU.RCP R42, R40 ;  /* 0x00000028002a7308 */ /* 0x000e620000001000 */
[----:B------:R-:W-:Y:S01]  /*0810*/  FSETP.GEU.AND P5, PT, R34, 1.175494350822287508e-38, PT ;  /* 0x008000002200780b */ /* 0x000fe20003fae000 */
[----:B------:R-:W-:Y:S01]  /*0820*/  FADD R4, R4, 9.9999997473787516356e-06 ;  /* 0x3727c5ac04047421 */ /* 0x000fe20000000000 */
[----:B------:R-:W-:-:S03]  /*0830*/  SEL R5, R5, RZ, !P3 ;  /* 0x000000ff05057207 */ /* 0x000fc60005800000 */
[----:B------:R-:W-:Y:S01]  /*0840*/  @P4 FMUL R34, R34, 0.25 ;  /* 0x3e80000022224820 */ /* 0x000fe20000400000 */
[C---:B0-----:R-:W-:Y:S01]  /*0850*/  FSETP.GT.AND P6, PT, R35.reuse, 8.50705917302346158658e+37, PT ;  /* 0x7e8000002300780b */ /* 0x041fe20003fc4000 */
[----:B------:R-:W0:Y:S01]  /*0860*/  MUFU.SQRT R4, R4 ;  /* 0x0000000400047308 */ /* 0x000e220000002000 */
[----:B------:R-:W-:Y:S02]  /*0870*/  FSEL R41, R36, 1, P4 ;  /* 0x3f80000024297808 */ /* 0x000fe40002000000 */
[----:B------:R-:W-:Y:S01]  /*0880*/  FSETP.GEU.AND P4, PT, R35, 1.175494350822287508e-38, PT ;  /* 0x008000002300780b */ /* 0x000fe20003f8e000 */
[----:B-1----:R-:W-:Y:S01]  /*0890*/  FMUL R42, R42, R37 ;  /* 0x000000252a2a7220 */ /* 0x002fe20000400000 */
[----:B------:R-:W-:Y:S01]  /*08a0*/  FADD R37, R5, 9.9999997473787516356e-06 ;  /* 0x3727c5ac05257421 */ /* 0x000fe20000000000 */
[----:B------:R-:W-:Y:S01]  /*08b0*/  @!P5 FMUL R34, R34, 16777216 ;  /* 0x4b8000002222d820 */ /* 0x000fe20000400000 */
[----:B------:R-:W-:-:S04]  /*08c0*/  @!P5 FMUL R41, R41, 16777216 ;  /* 0x4b8000002929d820 */ /* 0x000fc80000400000 */
[----:B------:R-:W1:Y:S01]  /*08d0*/  MUFU.SQRT R37, R37 ;  /* 0x0000002500257308 */ /* 0x000e620000002000 */
[----:B------:R-:W-:Y:S01]  /*08e0*/  @P6 FMUL R35, R35, 0.25 ;  /* 0x3e80000023236820 */ /* 0x000fe20000400000 */
[----:B0-----:R-:W-:-:S06]  /*08f0*/  FSETP.GT.AND P5, PT, R4, 8.50705917302346158658e+37, PT ;  /* 0x7e8000000400780b */ /* 0x001fcc0003fa4000 */
[----:B------:R-:W0:Y:S01]  /*0900*/  MUFU.RCP R34, R34 ;  /* 0x0000002200227308 */ /* 0x000e220000001000 */
[----:B------:R-:W-:Y:S01]  /*0910*/  @!P4 FMUL R35, R35, 16777216 ;  /* 0x4b8000002323c820 */ /* 0x000fe20000400000 */
[----:B------:R-:W-:Y:S02]  /*0920*/  FSEL R5, R36, 1, P6 ;  /* 0x3f80000024057808 */ /* 0x000fe40003000000 */
[----:B------:R-:W-:Y:S02]  /*0930*/  FSETP.GEU.AND P6, PT, R4, 1.175494350822287508e-38, PT ;  /* 0x008000000400780b */ /* 0x000fe40003fce000 */
[----:B------:R-:W-:Y:S02]  /*0940*/  SEL R2, R2, RZ, P2 ;  /* 0x000000ff02027207 */ /* 0x000fe40001000000 */
[----:B------:R-:W4:Y:S01]  /*0950*/  MUFU.RCP R40, R35 ;  /* 0x0000002300287308 */ /* 0x000f220000001000 */
[----:B------:R-:W-:Y:S01]  /*0960*/  @!P4 FMUL R5, R5, 16777216 ;  /* 0x4b8000000505c820 */ /* 0x000fe20000400000 */
[----:B-1----:R-:W-:Y:S01]  /*0970*/  FSETP.GT.AND P4, PT, R37, 8.50705917302346158658e+37, PT ;  /* 0x7e8000002500780b */ /* 0x002fe20003f84000 */
[----:B------:R-:W-:Y:S01]  /*0980*/  @P5 FMUL R4, R4, 0.25 ;  /* 0x3e80000004045820 */ /* 0x000fe20000400000 */
[----:B0-----:R-:W-:Y:S01]  /*0990*/  FMUL R41, R34, R41 ;  /* 0x0000002922297220 */ /* 0x001fe20000400000 */
[----:B------:R-:W-:Y:S01]  /*09a0*/  FADD R34, R2, 9.9999997473787516356e-06 ;  /* 0x3727c5ac02227421 */ /* 0x000fe20000000000 */
[----:B------:R-:W-:-:S02]  /*09b0*/  FSEL R2, R36, 1, P5 ;  /* 0x3f80000024027808 */ /* 0x000fc40002800000 */
[----:B------:R-:W0:Y:S01]  /*09c0*/  MUFU.RCP R38, R38 ;  /* 0x0000002600267308 */ /* 0x000e220000001000 */
[----:B------:R-:W-:Y:S01]  /*09d0*/  FSETP.GEU.AND P5, PT, R37, 1.175494350822287508e-38, PT ;  /* 0x008000002500780b */ /* 0x000fe20003fae000 */
[----:B------:R-:W-:Y:S01]  /*09e0*/  @!P6 FMUL R4, R4, 16777216 ;  /* 0x4b8000000404e820 */ /* 0x000fe20000400000 */
[----:B------:R-:W-:Y:S01]  /*09f0*/  SEL R3, R3, RZ, P2 ;  /* 0x000000ff03037207 */ /* 0x000fe20001000000 */
[----:B----4-:R-:W-:-:S03]  /*0a00*/  FMUL R40, R40, R5 ;  /* 0x0000000528287220 */ /* 0x010fc60000400000 */
[----:B------:R-:W-:Y:S01]  /*0a10*/  @P4 FMUL R37, R37, 0.25 ;  /* 0x3e80000025254820 */ /* 0x000fe20000400000 */
[----:B------:R-:W1:Y:S01]  /*0a20*/  MUFU.SQRT R35, R34 ;  /* 0x0000002200237308 */ /* 0x000e620000002000 */
[----:B------:R-:W-:-:S07]  /*0a30*/  FADD R3, R3, 9.9999997473787516356e-06 ;  /* 0x3727c5ac03037421 */ /* 0x000fce0000000000 */
[----:B------:R-:W4:Y:S01]  /*0a40*/  MUFU.RCP R5, R4 ;  /* 0x0000000400057308 */ /* 0x000f220000001000 */
[----:B------:R-:W-:Y:S01]  /*0a50*/  @!P5 FMUL R37, R37, 16777216 ;  /* 0x4b8000002525d820 */ /* 0x000fe20000400000 */
[----:B0-----:R-:W-:Y:S01]  /*0a60*/  FMUL R43, R38, R43 ;  /* 0x0000002b262b7220 */ /* 0x001fe20000400000 */
[----:B------:R-:W-:-:S05]  /*0a70*/  @!P6 FMUL R2, R2, 16777216 ;  /* 0x4b8000000202e820 */ /* 0x000fca0000400000 */
[----:B------:R-:W0:Y:S01]  /*0a80*/  MUFU.SQRT R38, R3 ;  /* 0x0000000300267308 */ /* 0x000e220000002000 */
[----:B-1----:R-:W-:-:S07]  /*0a90*/  FSETP.GT.AND P6, PT, R35, 8.50705917302346158658e+37, PT ;  /* 0x7e8000002300780b */ /* 0x002fce0003fc4000 */
[----:B------:R-:W1:Y:S01]  /*0aa0*/  MUFU.RCP R37, R37 ;  /* 0x0000002500257308 */ /* 0x000e620000001000 */
[----:B----4-:R-:W-:Y:S01]  /*0ab0*/  FMUL R5, R5, R2 ;  /* 0x0000000205057220 */ /* 0x010fe20000400000 */
[----:B------:R-:W-:-:S05]  /*0ac0*/  FSEL R2, R36, 1, P4 ;  /* 0x3f80000024027808 */ /* 0x000fca0002000000 */
[----:B------:R-:W-:Y:S01]  /*0ad0*/  @!P5 FMUL R2, R2, 16777216 ;  /* 0x4b8000000202d820 */ /* 0x000fe20000400000 */
[----:B0-----:R-:W-:Y:S02]  /*0ae0*/  FSETP.GT.AND P5, PT, R38, 8.50705917302346158658e+37, PT ;  /* 0x7e8000002600780b */ /* 0x001fe40003fa4000 */
[C---:B------:R-:W-:Y:S01]  /*0af0*/  FSETP.GEU.AND P4, PT, R35.reuse, 1.175494350822287508e-38, PT ;  /* 0x008000002300780b */ /* 0x040fe20003f8e000 */
[----:B------:R-:W-:Y:S01]  /*0b00*/  @P6 FMUL R35, R35, 0.25 ;  /* 0x3e80000023236820 */ /* 0x000fe20000400000 */
[----:B-1----:R-:W-:Y:S01]  /*0b10*/  FMUL R4, R37, R2 ;  /* 0x0000000225047220 */ /* 0x002fe20000400000 */
[----:B------:R-:W-:Y:S02]  /*0b20*/  FSEL R2, R36, 1, P6 ;  /* 0x3f80000024027808 */ /* 0x000fe40003000000 */
[----:B------:R-:W-:-:S06]  /*0b30*/  FSETP.GEU.AND P6, PT, R38, 1.175494350822287508e-38, PT ;  /* 0x008000002600780b */ /* 0x000fcc0003fce000 */
[----:B------:R-:W-:Y:S02]  /*0b40*/  @P5 FMUL R38, R38, 0.25 ;  /* 0x3e80000026265820 */ /* 0x000fe40000400000 */
[----:B------:R-:W-:-:S05]  /*0b50*/  @!P4 FMUL R35, R35, 16777216 ;  /* 0x4b8000002323c820 */ /* 0x000fca0000400000 */
[----:B------:R-:W-:Y:S01]  /*0b60*/  @!P6 FMUL R38, R38, 16777216 ;  /* 0x4b8000002626e820 */ /* 0x000fe20000400000 */
[----:B------:R-:W0:Y:S01]  /*0b70*/  MUFU.RCP R3, R35 ;  /* 0x0000002300037308 */ /* 0x000e220000001000 */
[----:B------:R-:W-:-:S07]  /*0b80*/  FSEL R37, R36, 1, P5 ;  /* 0x3f80000024257808 */ /* 0x000fce0002800000 */
[----:B------:R-:W1:Y:S01]  /*0b90*/  MUFU.RCP R38, R38 ;  /* 0x0000002600267308 */ /* 0x000e620000001000 */
[----:B------:R-:W-:Y:S01]  /*0ba0*/  CS2R R18, SRZ ;  /* 0x0000000000127805 */ /* 0x000fe2000001ff00 */
[----:B------:R-:W-:Y:S01]  /*0bb0*/  @!P4 FMUL R2, R2, 16777216 ;  /* 0x4b8000000202c820 */ /* 0x000fe20000400000 */
[----:B------:R-:W-:-:S03]  /*0bc0*/  @!P6 FMUL R37, R37, 16777216 ;  /* 0x4b8000002525e820 */ /* 0x000fc60000400000 */
[----:B0-----:R-:W-:Y:S01]  /*0bd0*/  FMUL R3, R3, R2 ;  /* 0x0000000203037220 */ /* 0x001fe20000400000 */
[----:B------:R0:W4:Y:S01]  /*0be0*/  @P2 LDG.E.EL.64 R18, desc[UR4][R44.64+-0x900] ;  /* 0xfff700042c122981 */ /* 0x000122000c2e1b00 */
[----:B-1----:R-:W-:Y:S02]  /*0bf0*/  FMUL R2, R38, R37 ;  /* 0x0000002526027220 */ /* 0x002fe40000400000 */
[----:B------:R-:W1:Y:S08]  /*0c00*/  LDC.64 R36, c[0x0][0x2a8] ;  /* 0x0000aa00ff247b82 */ /* 0x000e700000000a00 */
[----:B0-----:R-:W0:Y:S01]  /*0c10*/  LDC.64 R44, c[0x0][0x2a0] ;  /* 0x0000a800ff2c7b82 */ /* 0x001e220000000a00 */
[----:B------:R-:W-:Y:S01]  /*0c20*/  CS2R R34, SRZ ;  /* 0x0000000000227805 */ /* 0x000fe2000001ff00 */
[----:B-1----:R-:W-:-:S04]  /*0c30*/  IMAD.WIDE R36, R39, 0x4, R36 ;  /* 0x0000000427247825 */ /* 0x002fc800078e0224 */
[----:B0-----:R-:W-:Y:S01]  /*0c40*/  IMAD.WIDE R44, R39, 0x4, R44 ;  /* 0x00000004272c7825 */ /* 0x001fe200078e022c */
[----:B------:R-:W-:-:S04]  /*0c50*/  CS2R R38, SRZ ;  /* 0x0000000000267805 */ /* 0x000fc8000001ff00 */
[----:B------:R-:W4:Y:S04]  /*0c60*/  @P2 LDG.E.EL.64 R34, desc[UR4][R44.64+-0x900] ;  /* 0xfff700042c222981 */ /* 0x000f28000c2e1b00 */
[----:B------:R0:W4:Y:S01]  /*0c70*/  @P2 LDG.E.EL.64 R38, desc[UR4][R36.64+-0x900] ;  /* 0xfff7000424262981 */ /* 0x000122000c2e1b00 */
[----:B-----5:R-:W-:Y:S02]  /*0c80*/  SEL R10, R10, RZ, !P0 ;  /* 0x000000ff0a0a7207 */ /* 0x020fe40004000000 */
[----:B0-----:R-:W-:Y:S02]  /*0c90*/  SEL R36, R27, RZ, !P0 ;  /* 0x000000ff1b247207 */ /* 0x001fe40004000000 */
[----:B------:R-:W-:Y:S02]  /*0ca0*/  SEL R27, R26, RZ, !P0 ;  /* 0x000000ff1a1b7207 */ /* 0x000fe40004000000 */
[----:B--2---:R-:W-:-:S03]  /*0cb0*/  SEL R26, R31, RZ, !P1 ;  /* 0x000000ff1f1a7207 */ /* 0x004fc60004800000 */
[----:B------:R-:W-:Y:S01]  /*0cc0*/  FADD R10, R10, -R27 ;  /* 0x8000001b0a0a7221 */ /* 0x000fe20000000000 */
[----:B------:R-:W-:Y:S02]  /*0cd0*/  SEL R27, R33, RZ, !P1 ;  /* 0x000000ff211b7207 */ /* 0x000fe40004800000 */
[----:B------:R-:W-:Y:S02]  /*0ce0*/  SEL R11, R11, RZ, !P0 ;  /* 0x000000ff0b0b7207 */ /* 0x000fe40004000000 */
[----:B------:R-:W-:Y:S02]  /*0cf0*/  SEL R32, R32, RZ, !P1 ;  /* 0x000000ff20207207 */ /* 0x000fe40004800000 */
[----:B------:R-:W-:Y:S01]  /*0d00*/  SEL R33, R30, RZ, !P1 ;  /* 0x000000ff1e217207 */ /* 0x000fe20004800000 */
[----:B------:R-:W-:Y:S01]  /*0d10*/  FADD R27, R27, -R26 ;  /* 0x8000001a1b1b7221 */ /* 0x000fe20000000000 */
[----:B------:R-:W-:Y:S01]  /*0d20*/  FADD R11, R11, -R36 ;  /* 0x800000240b0b7221 */ /* 0x000fe20000000000 */
[----:B------:R-:W-:Y:S01]  /*0d30*/  FMUL R43, R43, R10 ;  /* 0x0000000a2b2b7220 */ /* 0x000fe20000400000 */
[----:B------:R-:W-:Y:S01]  /*0d40*/  SEL R26, R25, RZ, !P3 ;  /* 0x000000ff191a7207 */ /* 0x000fe20005800000 */
[----:B------:R-:W-:Y:S01]  /*0d50*/  FADD R10, R32, -R33 ;  /* 0x80000021200a7221 */ /* 0x000fe20000000000 */
[----:B------:R-:W-:Y:S01]  /*0d60*/  SEL R23, R23, RZ, !P3 ;  /* 0x000000ff17177207 */ /* 0x000fe20005800000 */
[----:B------:R-:W-:-:S02]  /*0d70*/  FMUL R42, R42, R11 ;  /* 0x0000000b2a2a7220 */ /* 0x000fc40000400000 */
[----:B------:R-:W-:Y:S01]  /*0d80*/  FMUL R41, R41, R10 ;  /* 0x0000000a29297220 */ /* 0x000fe20000400000 */
[----:B------:R-:W-:Y:S01]  /*0d90*/  SEL R10, R22, RZ, !P3 ;  /* 0x000000ff160a7207 */ /* 0x000fe20005800000 */
[----:B------:R-:W-:Y:S01]  /*0da0*/  FADD R11, R23, -R26 ;  /* 0x8000001a170b7221 */ /* 0x000fe20000000000 */
[----:B------:R-:W-:Y:S02]  /*0db0*/  SEL R23, R24, RZ, !P3 ;  /* 0x000000ff18177207 */ /* 0x000fe40005800000 */
[----:B------:R-:W-:Y:S02]  /*0dc0*/  SEL R16, R16, RZ, P2 ;  /* 0x000000ff10107207 */ /* 0x000fe40001000000 */
[----:B------:R-:W-:Y:S01]  /*0dd0*/  SEL R17, R17, RZ, P2 ;  /* 0x000000ff11117207 */ /* 0x000fe20001000000 */
[----:B------:R-:W-:Y:S01]  /*0de0*/  FADD R10, R10, -R23 ;  /* 0x800000170a0a7221 */ /* 0x000fe20000000000 */
[----:B------:R-:W-:Y:S01]  /*0df0*/  FMUL R4, R4, R11 ;  /* 0x0000000b04047220 */ /* 0x000fe20000400000 */
[----:B------:R-:W-:-:S02]  /*0e00*/  SEL R11, R12, RZ, !P3 ;  /* 0x000000ff0c0b7207 */ /* 0x000fc40005800000 */
[----:B------:R-:W-:Y:S01]  /*0e10*/  FMUL R10, R5, R10 ;  /* 0x0000000a050a7220 */ /* 0x000fe20000400000 */
[----:B------:R-:W-:Y:S01]  /*0e20*/  SEL R13, R13, RZ, !P3 ;  /* 0x000000ff0d0d7207 */ /* 0x000fe20005800000 */
[----:B------:R-:W-:Y:S01]  /*0e30*/  FMUL R27, R40, R27 ;  /* 0x0000001b281b7220 */ /* 0x000fe20000400000 */
[----:B------:R-:W-:Y:S02]  /*0e40*/  SEL R6, R6, RZ, !P1 ;  /* 0x000000ff06067207 */ /* 0x000fe40004800000 */
[----:B------:R-:W-:Y:S02]  /*0e50*/  SEL R8, R8, RZ, !P0 ;  /* 0x000000ff08087207 */ /* 0x000fe40004000000 */
[----:B------:R-:W-:Y:S02]  /*0e60*/  SEL R31, R28, RZ, !P0 ;  /* 0x000000ff1c1f7207 */ /* 0x000fe40004000000 */
[----:B------:R-:W-:-:S03]  /*0e70*/  SEL R9, R9, RZ, !P0 ;  /* 0x000000ff09097207 */ /* 0x000fc60004000000 */
[----:B------:R-:W-:Y:S01]  /*0e80*/  FFMA R8, R8, R43, R31 ;  /* 0x0000002b08087223 */ /* 0x000fe2000000001f */
[----:B---3--:R-:W-:Y:S02]  /*0e90*/  SEL R12, R15, RZ, !P3 ;  /* 0x000000ff0f0c7207 */ /* 0x008fe40005800000 */
[----:B------:R-:W-:-:S03]  /*0ea0*/  SEL R14, R14, RZ, !P3 ;  /* 0x000000ff0e0e7207 */ /* 0x000fc60005800000 */
[----:B------:R-:W-:Y:S02]  /*0eb0*/  FFMA R4, R13, R4, R12 ;  /* 0x000000040d047223 */ /* 0x000fe4000000000c */
[----:B------:R-:W-:-:S05]  /*0ec0*/  FFMA R10, R11, R10, R14 ;  /* 0x0000000a0b0a7223 */ /* 0x000fca000000000e */
[----:B------:R-:W-:-:S04]  /*0ed0*/  FSETP.GEU.AND P4, PT, R10, RZ, PT ;  /* 0x000000ff0a00720b */ /* 0x000fc80003f8e000 */
[----:B------:R-:W-:Y:S02]  /*0ee0*/  FSEL R10, R10, RZ, P4 ;  /* 0x000000ff0a0a7208 */ /* 0x000fe40002000000 */
[----:B----4-:R-:W-:Y:S02]  /*0ef0*/  SEL R25, R18, RZ, P2 ;  /* 0x000000ff12197207 */ /* 0x010fe40001000000 */
[----:B------:R-:W-:-:S03]  /*0f00*/  SEL R22, R19, RZ, P2 ;  /* 0x000000ff13167207 */ /* 0x000fc60001000000 */
[----:B------:R-:W-:Y:S02]  /*0f10*/  FADD R16, R16, -R25 ;  /* 0x8000001910107221 */ /* 0x000fe40000000000 */
[----:B------:R-:W-:Y:S02]  /*0f20*/  FADD R5, R17, -R22 ;  /* 0x8000001611057221 */ /* 0x000fe40000000000 */
[----:B------:R-:W-:Y:S02]  /*0f30*/  FMUL R3, R3, R16 ;  /* 0x0000001003037220 */ /* 0x000fe40000400000 */
[----:B------:R-:W-:Y:S01]  /*0f40*/  FMUL R2, R2, R5 ;  /* 0x0000000502027220 */ /* 0x000fe20000400000 */
[----:B------:R-:W-:Y:S02]  /*0f50*/  SEL R18, R7, RZ, !P1 ;  /* 0x000000ff07127207 */ /* 0x000fe40004800000 */
[----:B------:R-:W-:Y:S02]  /*0f60*/  SEL R7, R21, RZ, !P1 ;  /* 0x000000ff15077207 */ /* 0x000fe40004800000 */
[----:B------:R-:W-:-:S03]  /*0f70*/  SEL R5, R20, RZ, !P1 ;  /* 0x000000ff14057207 */ /* 0x000fc60004800000 */
[----:B------:R-:W-:Y:S02]  /*0f80*/  FFMA R7, R18, R27, R7 ;  /* 0x0000001b12077223 */ /* 0x000fe40000000007 */
[----:B------:R-:W-:Y:S01]  /*0f90*/  FFMA R41, R6, R41, R5 ;  /* 0x0000002906297223 */ /* 0x000fe20000000005 */
[----:B------:R-:W-:Y:S02]  /*0fa0*/  SEL R15, R34, RZ, P2 ;  /* 0x000000ff220f7207 */ /* 0x000fe40001000000 */
[----:B------:R-:W-:Y:S02]  /*0fb0*/  SEL R38, R38, RZ, P2 ;  /* 0x000000ff26267207 */ /* 0x000fe40001000000 */
[----:B------:R-:W-:Y:S02]  /*0fc0*/  SEL R16, R35, RZ, P2 ;  /* 0x000000ff23107207 */ /* 0x000fe40001000000 */
[----:B------:R-:W-:Y:S01]  /*0fd0*/  SEL R39, R39, RZ, P2 ;  /* 0x000000ff27277207 */ /* 0x000fe20001000000 */
[----:B------:R-:W-:-:S04]  /*0fe0*/  FFMA R38, R15, R3, R38 ;  /* 0x000000030f267223 */ /* 0x000fc80000000026 */
[----:B------:R-:W-:Y:S01]  /*0ff0*/  FFMA R39, R16, R2, R39 ;  /* 0x0000000210277223 */ /* 0x000fe20000000027 */
[C---:B------:R-:W-:Y:S01]  /*1000*/  FSETP.GEU.AND P6, PT, R38.reuse, RZ, PT ;  /* 0x000000ff2600720b */ /* 0x040fe20003fce000 */
[----:B------:R-:W0:Y:S03]  /*1010*/  LDC.64 R2, c[0x0][0x2b0] ;  /* 0x0000ac00ff027b82 */ /* 0x000e260000000a00 */
[----:B------:R-:W-:Y:S02]  /*1020*/  FSEL R38, R38, RZ, P6 ;  /* 0x000000ff26267208 */ /* 0x000fe40003000000 */
[C---:B------:R-:W-:Y:S02]  /*1030*/  FSETP.GEU.AND P6, PT, R4.reuse, RZ, PT ;  /* 0x000000ff0400720b */ /* 0x040fe40003fce000 */
[----:B------:R-:W-:Y:S02]  /*1040*/  FSETP.GEU.AND P5, PT, R39, RZ, PT ;  /* 0x000000ff2700720b */ /* 0x000fe40003fae000 */
[----:B------:R-:W-:-:S02]  /*1050*/  FSEL R11, R4, RZ, P6 ;  /* 0x000000ff040b7208 */ /* 0x000fc40003000000 */
[----:B------:R-:W-:Y:S02]  /*1060*/  FSEL R39, R39, RZ, P5 ;  /* 0x000000ff27277208 */ /* 0x000fe40002800000 */
[----:B------:R-:W-:Y:S02]  /*1070*/  SEL R4, R29, RZ, !P0 ;  /* 0x000000ff1d047207 */ /* 0x000fe40004000000 */
[----:B------:R-:W-:Y:S02]  /*1080*/  @P3 FSEL R10, R38, RZ, P2 ;  /* 0x000000ff260a3208 */ /* 0x000fe40001000000 */
[----:B------:R-:W-:Y:S01]  /*1090*/  @P3 FSEL R11, R39, RZ, P2 ;  /* 0x000000ff270b3208 */ /* 0x000fe20001000000 */
[----:B------:R-:W-:Y:S01]  /*10a0*/  FFMA R42, R9, R42, R4 ;  /* 0x0000002a092a7223 */ /* 0x000fe20000000004 */
[----:B------:R-:W-:Y:S02]  /*10b0*/  FSETP.GEU.AND P2, PT, R41, RZ, PT ;  /* 0x000000ff2900720b */ /* 0x000fe40003f4e000 */
[----:B------:R-:W-:-:S02]  /*10c0*/  FSETP.GEU.AND P3, PT, R7, RZ, PT ;  /* 0x000000ff0700720b */ /* 0x000fc40003f6e000 */
[----:B------:R-:W-:Y:S02]  /*10d0*/  @!P1 FSEL R10, R41, RZ, P2 ;  /* 0x000000ff290a9208 */ /* 0x000fe40001000000 */
[----:B------:R-:W-:Y:S02]  /*10e0*/  @!P1 FSEL R11, R7, RZ, P3 ;  /* 0x000000ff070b9208 */ /* 0x000fe40001800000 */
[----:B------:R-:W-:Y:S02]  /*10f0*/  FSETP.GEU.AND P1, PT, R8, RZ, PT ;  /* 0x000000ff0800720b */ /* 0x000fe40003f2e000 */
[----:B------:R-:W-:Y:S01]  /*1100*/  FSETP.GEU.AND P2, PT, R42, RZ, PT ;  /* 0x000000ff2a00720b */ /* 0x000fe20003f4e000 */
[----:B0-----:R-:W-:Y:S01]  /*1110*/  IMAD.WIDE R2, R0, 0x4, R2 ;  /* 0x0000000400027825 */ /* 0x001fe200078e0202 */
[----:B------:R-:W-:Y:S02]  /*1120*/  @!P0 FSEL R10, R8, RZ, P1 ;  /* 0x000000ff080a8208 */ /* 0x000fe40000800000 */
[----:B------:R-:W-:-:S05]  /*1130*/  @!P0 FSEL R11, R42, RZ, P2 ;  /* 0x000000ff2a0b8208 */ /* 0x000fca0001000000 */
[----:B------:R-:W-:Y:S01]  /*1140*/  STG.E.64 desc[UR4][R2.64], R10 ;  /* 0x0000000a02007986 */ /* 0x000fe2000c101b04 */
[----:B------:R-:W-:Y:S05]  /*1150*/  EXIT ;  /* 0x000000000000794d */ /* 0x000fea0003800000 */
.L_x_0:
[----:B------:R-:W-:-:S00]  /*1160*/  BRA `(.L_x_0) ;  /* 0xfffffffc00fc7947 */ /* 0x000fc0000383ffff */
[----:B------:R-:W-:-:S00]  /*1170*/  NOP ;  /* 0x0000000000007918 */ /* 0x000fc00000000000 */
        /* <DEDUP_REMOVED lines=8> */
.L_x_1:


//--------------------- .nv.global.init           --------------------------
	.section	.nv.global.init,"aw",@progbits
.nv.global.init:
	.type		_$_str,@object
	.size		_$_str,(_$_str_$_2 - _$_str)
_$_str:
        /*0000*/ 	.byte	0x5f, 0x5f, 0x43, 0x55, 0x44, 0x41, 0x5f, 0x46, 0x54, 0x5a, 0x00
	.type		_$_str_$_2,@object
	.size		_$_str_$_2,(.L_1 - _$_str_$_2)
_$_str_$_2:
        /*000b*/ 	.byte	0x5f, 0x5f, 0x43, 0x55, 0x44, 0x41, 0x5f, 0x50, 0x52, 0x45, 0x43, 0x5f, 0x53, 0x51, 0x52, 0x54
        /*001b*/ 	.byte	0x00
.L_1:


//--------------------- .nv.constant0.triton_poi_fused_cat_59 --------------------------
	.section	.nv.constant0.triton_poi_fused_cat_59,"a",@progbits
	.sectionflags	@""
	.align	4
.nv.constant0.triton_poi_fused_cat_59:
	.zero		700
